//
// Generated by NVIDIA NVVM Compiler
//
// Compiler Build ID: CL-36424714
// Cuda compilation tools, release 13.0, V13.0.88
// Based on NVVM 20.0.0
//

.version 9.0
.target sm_100
.address_size 64

	// .globl	_Z15plus_one_kerneliPiS_

.visible .entry _Z15plus_one_kerneliPiS_(
	.param .u32 _Z15plus_one_kerneliPiS__param_0,
	.param .u64 .ptr .align 1 _Z15plus_one_kerneliPiS__param_1,
	.param .u64 .ptr .align 1 _Z15plus_one_kerneliPiS__param_2
)
{
	.reg .pred 	%p<2>;
	.reg .b32 	%r<8>;
	.reg .b64 	%rd<8>;

	ld.param.u32 	%r2, [_Z15plus_one_kerneliPiS__param_0];
	ld.param.u64 	%rd1, [_Z15plus_one_kerneliPiS__param_1];
	ld.param.u64 	%rd2, [_Z15plus_one_kerneliPiS__param_2];
	mov.u32 	%r3, %tid.x;
	mov.u32 	%r4, %ntid.x;
	mov.u32 	%r5, %ctaid.x;
	mad.lo.s32 	%r1, %r4, %r5, %r3;
	setp.ge.s32 	%p1, %r1, %r2;
	@%p1 bra 	$L__BB0_2;
	cvta.to.global.u64 	%rd3, %rd2;
	cvta.to.global.u64 	%rd4, %rd1;
	mul.wide.s32 	%rd5, %r1, 4;
	add.s64 	%rd6, %rd3, %rd5;
	ld.global.u32 	%r6, [%rd6];
	add.s32 	%r7, %r6, 1;
	add.s64 	%rd7, %rd4, %rd5;
	st.global.u32 	[%rd7], %r7;
$L__BB0_2:
	ret;

}


// ===== COMPILED SASS (sm_100) =====

	.target	sm_100

	.elftype	@"ET_EXEC"


//--------------------- .note.nv.tkinfo           --------------------------
	.section	.note.nv.tkinfo,"",@"SHT_NOTE"
	.sectionflags	@"SHF_NOTE_NV_TKINFO"
	.tkinfo
        /*0018*/ 	.word	0x00000002
        /*0030*/ 	.string	""
        /*0030*/ 	.string	"ptxas"
        /*0030*/ 	.string	"Cuda compilation tools, release 13.0, V13.0.88"
        /*0030*/ 	.string	"Build cuda_13.0.r13.0/compiler.36424714_0"
        /*0030*/ 	.string	"-arch sm_100 -m 64 "



//--------------------- .note.nv.cuinfo           --------------------------
	.section	.note.nv.cuinfo,"",@"SHT_NOTE"
	.sectionflags	@"SHF_NOTE_NV_CUINFO"
        /*0018*/ 	.short	0x0002
        /*001a*/ 	.short	0x0064
        /*001c*/ 	.short	0x0082
	.zero		2


//--------------------- .nv.info                  --------------------------
	.section	.nv.info,"",@"SHT_CUDA_INFO"
	.align	4


	//----- nvinfo : EIATTR_REGCOUNT
	.align		4
        /*0000*/ 	.byte	0x04, 0x2f
        /*0002*/ 	.short	(.L_1 - .L_0)
	.align		4
.L_0:
        /*0004*/ 	.word	index@(_Z15plus_one_kerneliPiS_)
        /*0008*/ 	.word	0x0000000a


	//----- nvinfo : EIATTR_FRAME_SIZE
	.align		4
.L_1:
        /*000c*/ 	.byte	0x04, 0x11
        /*000e*/ 	.short	(.L_3 - .L_2)
	.align		4
.L_2:
        /*0010*/ 	.word	index@(_Z15plus_one_kerneliPiS_)
        /*0014*/ 	.word	0x00000000


	//----- nvinfo : EIATTR_MIN_STACK_SIZE
	.align		4
.L_3:
        /*0018*/ 	.byte	0x04, 0x12
        /*001a*/ 	.short	(.L_5 - .L_4)
	.align		4
.L_4:
        /*001c*/ 	.word	index@(_Z15plus_one_kerneliPiS_)
        /*0020*/ 	.word	0x00000000
.L_5:


//--------------------- .nv.compat                --------------------------
	.section	.nv.compat,"",@"SHT_CUDA_COMPAT_INFO"
	.align	4
        /*0000*/ 	.byte	0x02, 0x09, 0x00, 0x00, 0x02, 0x02, 0x01, 0x00, 0x02, 0x05, 0x05, 0x00, 0x03, 0x07, 0x01, 0x01
        /*0010*/ 	.byte	0x02, 0x03, 0x00, 0x00, 0x02, 0x06, 0x01, 0x00, 0x04, 0x0b, 0x08, 0x00, 0x09, 0x00, 0x00, 0x00
        /*0020*/ 	.byte	0x00, 0x00, 0x00, 0x00


//--------------------- .nv.info._Z15plus_one_kerneliPiS_ --------------------------
	.section	.nv.info._Z15plus_one_kerneliPiS_,"",@"SHT_CUDA_INFO"
	.sectionflags	@""
	.align	4


	//----- nvinfo : EIATTR_CUDA_API_VERSION
	.align		4
        /*0000*/ 	.byte	0x04, 0x37
        /*0002*/ 	.short	(.L_7 - .L_6)
.L_6:
        /*0004*/ 	.word	0x00000082


	//----- nvinfo : EIATTR_KPARAM_INFO
	.align		4
.L_7:
        /*0008*/ 	.byte	0x04, 0x17
        /*000a*/ 	.short	(.L_9 - .L_8)
.L_8:
        /*000c*/ 	.word	0x00000000
        /*0010*/ 	.short	0x0002
        /*0012*/ 	.short	0x0010
        /*0014*/ 	.byte	0x00, 0xf5, 0x21, 0x00


	//----- nvinfo : EIATTR_KPARAM_INFO
	.align		4
.L_9:
        /*0018*/ 	.byte	0x04, 0x17
        /*001a*/ 	.short	(.L_11 - .L_10)
.L_10:
        /*001c*/ 	.word	0x00000000
        /*0020*/ 	.short	0x0001
        /*0022*/ 	.short	0x0008
        /*0024*/ 	.byte	0x00, 0xf5, 0x21, 0x00


	//----- nvinfo : EIATTR_KPARAM_INFO
	.align		4
.L_11:
        /*0028*/ 	.byte	0x04, 0x17
        /*002a*/ 	.short	(.L_13 - .L_12)
.L_12:
        /*002c*/ 	.word	0x00000000
        /*0030*/ 	.short	0x0000
        /*0032*/ 	.short	0x0000
        /*0034*/ 	.byte	0x00, 0xf0, 0x11, 0x00


	//----- nvinfo : EIATTR_SPARSE_MMA_MASK
	.align		4
.L_13:
        /*0038*/ 	.byte	0x03, 0x50
        /*003a*/ 	.short	0x0000


	//----- nvinfo : EIATTR_MAXREG_COUNT
	.align		4
        /*003c*/ 	.byte	0x03, 0x1b
        /*003e*/ 	.short	0x00ff


	//----- nvinfo : EIATTR_MERCURY_ISA_VERSION
	.align		4
        /*0040*/ 	.byte	0x03, 0x5f
        /*0042*/ 	.short	0x0101


	//----- nvinfo : EIATTR_VRC_CTA_INIT_COUNT
	.align		4
        /*0044*/ 	.byte	0x02, 0x4a
	.zero		1
	.zero		1


	//----- nvinfo : EIATTR_EXIT_INSTR_OFFSETS
	.align		4
        /*0048*/ 	.byte	0x04, 0x1c
        /*004a*/ 	.short	(.L_15 - .L_14)


	//   ....[0]....
.L_14:
        /*004c*/ 	.word	0x00000070


	//   ....[1]....
        /*0050*/ 	.word	0x00000100


	//----- nvinfo : EIATTR_CBANK_PARAM_SIZE
	.align		4
.L_15:
        /*0054*/ 	.byte	0x03, 0x19
        /*0056*/ 	.short	0x0018


	//----- nvinfo : EIATTR_PARAM_CBANK
	.align		4
        /*0058*/ 	.byte	0x04, 0x0a
        /*005a*/ 	.short	(.L_17 - .L_16)
	.align		4
.L_16:
        /*005c*/ 	.word	index@(.nv.constant0._Z15plus_one_kerneliPiS_)
        /*0060*/ 	.short	0x0380
        /*0062*/ 	.short	0x0018


	//----- nvinfo : EIATTR_SW_WAR
	.align		4
.L_17:
        /*0064*/ 	.byte	0x04, 0x36
        /*0066*/ 	.short	(.L_19 - .L_18)
.L_18:
        /*0068*/ 	.word	0x00000008
.L_19:


//--------------------- .nv.callgraph             --------------------------
	.section	.nv.callgraph,"",@"SHT_CUDA_CALLGRAPH"
	.align	4
	.sectionentsize	8
	.align		4
        /*0000*/ 	.word	0x00000000
	.align		4
        /*0004*/ 	.word	0xffffffff
	.align		4
        /*0008*/ 	.word	0x00000000
	.align		4
        /*000c*/ 	.word	0xfffffffe
	.align		4
        /*0010*/ 	.word	0x00000000
	.align		4
        /*0014*/ 	.word	0xfffffffd
	.align		4
        /*0018*/ 	.word	0x00000000
	.align		4
        /*001c*/ 	.word	0xfffffffc


//--------------------- .text._Z15plus_one_kerneliPiS_ --------------------------
	.section	.text._Z15plus_one_kerneliPiS_,"ax",@progbits
	.align	128
        .global         _Z15plus_one_kerneliPiS_
        .type           _Z15plus_one_kerneliPiS_,@function
        .size           _Z15plus_one_kerneliPiS_,(.L_x_1 - _Z15plus_one_kerneliPiS_)
        .other          _Z15plus_one_kerneliPiS_,@"STO_CUDA_ENTRY STV_DEFAULT"
_Z15plus_one_kerneliPiS_:
.text._Z15plus_one_kerneliPiS_:
[----:B------:R-:W-:Y:S01]  /*0000*/  LDC R1, c[0x0][0x37c] ;  /* 0x0000df00ff017b82 */ /* 0x000fe20000000800 */
[----:B------:R-:W0:Y:S01]  /*0010*/  S2R R7, SR_TID.X ;  /* 0x0000000000077919 */ /* 0x000e220000002100 */
[----:B------:R-:W0:Y:S01]  /*0020*/  LDCU UR4, c[0x0][0x360] ;  /* 0x00006c00ff0477ac */ /* 0x000e220008000800 */
[----:B------:R-:W0:Y:S01]  /*0030*/  S2R R0, SR_CTAID.X ;  /* 0x0000000000007919 */ /* 0x000e220000002500 */
[----:B------:R-:W1:Y:S01]  /*0040*/  LDCU UR5, c[0x0][0x380] ;  /* 0x00007000ff0577ac */ /* 0x000e620008000800 */
[----:B0-----:R-:W-:-:S05]  /*0050*/  IMAD R7, R0, UR4, R7 ;  /* 0x0000000400077c24 */ /* 0x001fca000f8e0207 */
[----:B-1----:R-:W-:-:S13]  /*0060*/  ISETP.GE.AND P0, PT, R7, UR5, PT ;  /* 0x0000000507007c0c */ /* 0x002fda000bf06270 */
[----:B------:R-:W-:Y:S05]  /*0070*/  @P0 EXIT ;  /* 0x000000000000094d */ /* 0x000fea0003800000 */
[----:B------:R-:W0:Y:S01]  /*0080*/  LDC.64 R2, c[0x0][0x390] ;  /* 0x0000e400ff027b82 */ /* 0x000e220000000a00 */
[----:B------:R-:W1:Y:S07]  /*0090*/  LDCU.64 UR4, c[0x0][0x358] ;  /* 0x00006b00ff0477ac */ /* 0x000e6e0008000a00 */
[----:B------:R-:W2:Y:S01]  /*00a0*/  LDC.64 R4, c[0x0][0x388] ;  /* 0x0000e200ff047b82 */ /* 0x000ea20000000a00 */
[----:B0-----:R-:W-:-:S06]  /*00b0*/  IMAD.WIDE R2, R7, 0x4, R2 ;  /* 0x0000000407027825 */ /* 0x001fcc00078e0202 */
[----:B-1----:R-:W3:Y:S01]  /*00c0*/  LDG.E R2, desc[UR4][R2.64] ;  /* 0x0000000402027981 */ /* 0x002ee2000c1e1900 */
[----:B--2---:R-:W-:Y:S01]  /*00d0*/  IMAD.WIDE R4, R7, 0x4, R4 ;  /* 0x0000000407047825 */ /* 0x004fe200078e0204 */
[----:B---3--:R-:W-:-:S05]  /*00e0*/  IADD3 R7, PT, PT, R2, 0x1, RZ ;  /* 0x0000000102077810 */ /* 0x008fca0007ffe0ff */
[----:B------:R-:W-:Y:S01]  /*00f0*/  STG.E desc[UR4][R4.64], R7 ;  /* 0x0000000704007986 */ /* 0x000fe2000c101904 */
[----:B------:R-:W-:Y:S05]  /*0100*/  EXIT ;  /* 0x000000000000794d */ /* 0x000fea0003800000 */
.L_x_0:
[----:B------:R-:W-:-:S00]  /*0110*/  BRA `(.L_x_0) ;  /* 0xfffffffc00fc7947 */ /* 0x000fc0000383ffff */
[----:B------:R-:W-:-:S00]  /*0120*/  NOP ;  /* 0x0000000000007918 */ /* 0x000fc00000000000 */
        /* <DEDUP_REMOVED lines=13> */
.L_x_1:


//--------------------- .nv.shared.reserved.0     --------------------------
	.section	.nv.shared.reserved.0,"aw",@nobits
	.weak		__nv_reservedSMEM_offset_0_alias
	.size		__nv_reservedSMEM_offset_0_alias, 0, 64
	.other		__nv_reservedSMEM_offset_0_alias,@"STO_CUDA_RESERVED_SHARED STV_DEFAULT"
__nv_reservedSMEM_offset_0_alias:
	.zero		0
	.zero		64


//--------------------- .nv.constant0._Z15plus_one_kerneliPiS_ --------------------------
	.section	.nv.constant0._Z15plus_one_kerneliPiS_,"a",@progbits
	.sectionflags	@""
	.align	4
.nv.constant0._Z15plus_one_kerneliPiS_:
	.zero		920


//--------------------- SYMBOLS --------------------------

	.type		.nv.reservedSmem.offset0,@object
	.size		.nv.reservedSmem.offset0,0x4
